	.headerflags	@"EF_CUDA_TEXMODE_UNIFIED EF_CUDA_64BIT_ADDRESS EF_CUDA_ACCELERATORS EF_CUDA_SM90 EF_CUDA_VIRTUAL_SM(EF_CUDA_SM90)"
	.elftype	@"ET_EXEC"


//--------------------- .nv.info                  --------------------------
	.section	.nv.info,"",@"SHT_CUDA_INFO"
	.align	4


	//----- nvinfo : EIATTR_REGCOUNT
	.align		4
        /*0000*/ 	.byte	0x04, 0x2f
        /*0002*/ 	.short	(.L_3 - .L_2)
	.align		4
.L_2:
        /*0004*/ 	.word	index@(triton_poi_fused__native_batch_norm_legit_no_training_silu_17)
        /*0008*/ 	.word	0x00000020


	//----- nvinfo : EIATTR_MIN_STACK_SIZE
	.align		4
.L_3:
        /*000c*/ 	.byte	0x04, 0x12
        /*000e*/ 	.short	(.L_5 - .L_4)
	.align		4
.L_4:
        /*0010*/ 	.word	index@(triton_poi_fused__native_batch_norm_legit_no_training_silu_17)
        /*0014*/ 	.word	0x00000000


	//----- nvinfo : EIATTR_FRAME_SIZE
	.align		4
.L_5:
        /*0018*/ 	.byte	0x04, 0x11
        /*001a*/ 	.short	(.L_7 - .L_6)
	.align		4
.L_6:
        /*001c*/ 	.word	index@(triton_poi_fused__native_batch_norm_legit_no_training_silu_17)
        /*0020*/ 	.word	0x00000000


	//----- nvinfo : EIATTR_MIN_STACK_SIZE
	.align		4
.L_7:
        /*0024*/ 	.byte	0x04, 0x12
        /*0026*/ 	.short	(.L_9 - .L_8)
	.align		4
.L_8:
        /*0028*/ 	.word	index@(triton_poi_fused__native_batch_norm_legit_no_training_silu_17)
        /*002c*/ 	.word	0x00000000
.L_9:


//--------------------- .nv.info.triton_poi_fused__native_batch_norm_legit_no_training_silu_17 --------------------------
	.section	.nv.info.triton_poi_fused__native_batch_norm_legit_no_training_silu_17,"",@"SHT_CUDA_INFO"
	.sectionflags	@""
	.align	4


	//----- nvinfo : EIATTR_CUDA_API_VERSION
	.align		4
        /*0000*/ 	.byte	0x04, 0x37
        /*0002*/ 	.short	(.L_11 - .L_10)
.L_10:
        /*0004*/ 	.word	0x0000007c


	//----- nvinfo : EIATTR_KPARAM_INFO
	.align		4
.L_11:
        /*0008*/ 	.byte	0x04, 0x17
        /*000a*/ 	.short	(.L_13 - .L_12)
.L_12:
        /*000c*/ 	.word	0x00000000
        /*0010*/ 	.short	0x0007
        /*0012*/ 	.short	0x0034
        /*0014*/ 	.byte	0x00, 0xf0, 0x11, 0x00


	//----- nvinfo : EIATTR_KPARAM_INFO
	.align		4
.L_13:
        /*0018*/ 	.byte	0x04, 0x17
        /*001a*/ 	.short	(.L_15 - .L_14)
.L_14:
        /*001c*/ 	.word	0x00000000
        /*0020*/ 	.short	0x0006
        /*0022*/ 	.short	0x0030
        /*0024*/ 	.byte	0x00, 0xf0, 0x11, 0x00


	//----- nvinfo : EIATTR_KPARAM_INFO
	.align		4
.L_15:
        /*0028*/ 	.byte	0x04, 0x17
        /*002a*/ 	.short	(.L_17 - .L_16)
.L_16:
        /*002c*/ 	.word	0x00000000
        /*0030*/ 	.short	0x0005
        /*0032*/ 	.short	0x0028
        /*0034*/ 	.byte	0x00, 0xf4, 0x21, 0x00


	//----- nvinfo : EIATTR_KPARAM_INFO
	.align		4
.L_17:
        /*0038*/ 	.byte	0x04, 0x17
        /*003a*/ 	.short	(.L_19 - .L_18)
.L_18:
        /*003c*/ 	.word	0x00000000
        /*0040*/ 	.short	0x0004
        /*0042*/ 	.short	0x0020
        /*0044*/ 	.byte	0x00, 0xf4, 0x21, 0x00


	//----- nvinfo : EIATTR_KPARAM_INFO
	.align		4
.L_19:
        /*0048*/ 	.byte	0x04, 0x17
        /*004a*/ 	.short	(.L_21 - .L_20)
.L_20:
        /*004c*/ 	.word	0x00000000
        /*0050*/ 	.short	0x0003
        /*0052*/ 	.short	0x0018
        /*0054*/ 	.byte	0x00, 0xf4, 0x21, 0x00


	//----- nvinfo : EIATTR_KPARAM_INFO
	.align		4
.L_21:
        /*0058*/ 	.byte	0x04, 0x17
        /*005a*/ 	.short	(.L_23 - .L_22)
.L_22:
        /*005c*/ 	.word	0x00000000
        /*0060*/ 	.short	0x0002
        /*0062*/ 	.short	0x0010
        /*0064*/ 	.byte	0x00, 0xf4, 0x21, 0x00


	//----- nvinfo : EIATTR_KPARAM_INFO
	.align		4
.L_23:
        /*0068*/ 	.byte	0x04, 0x17
        /*006a*/ 	.short	(.L_25 - .L_24)
.L_24:
        /*006c*/ 	.word	0x00000000
        /*0070*/ 	.short	0x0001
        /*0072*/ 	.short	0x0008
        /*0074*/ 	.byte	0x00, 0xf4, 0x21, 0x00


	//----- nvinfo : EIATTR_KPARAM_INFO
	.align		4
.L_25:
        /*0078*/ 	.byte	0x04, 0x17
        /*007a*/ 	.short	(.L_27 - .L_26)
.L_26:
        /*007c*/ 	.word	0x00000000
        /*0080*/ 	.short	0x0000
        /*0082*/ 	.short	0x0000
        /*0084*/ 	.byte	0x00, 0xf4, 0x21, 0x00


	//----- nvinfo : EIATTR_SPARSE_MMA_MASK
	.align		4
.L_27:
        /*0088*/ 	.byte	0x03, 0x50
        /*008a*/ 	.short	0x0000


	//----- nvinfo : EIATTR_MAXREG_COUNT
	.align		4
        /*008c*/ 	.byte	0x03, 0x1b
        /*008e*/ 	.short	0x00ff


	//----- nvinfo : EIATTR_EXIT_INSTR_OFFSETS
	.align		4
        /*0090*/ 	.byte	0x04, 0x1c
        /*0092*/ 	.short	(.L_29 - .L_28)


	//   ....[0]....
.L_28:
        /*0094*/ 	.word	0x00000e20


	//   ....[1]....
        /*0098*/ 	.word	0x00000ec0


	//----- nvinfo : EIATTR_REQNTID
	.align		4
.L_29:
        /*009c*/ 	.byte	0x04, 0x10
        /*009e*/ 	.short	(.L_31 - .L_30)
.L_30:
        /*00a0*/ 	.word	0x00000080
        /*00a4*/ 	.word	0x00000001
        /*00a8*/ 	.word	0x00000001


	//----- nvinfo : EIATTR_CBANK_PARAM_SIZE
	.align		4
.L_31:
        /*00ac*/ 	.byte	0x03, 0x19
        /*00ae*/ 	.short	0x0038


	//----- nvinfo : EIATTR_PARAM_CBANK
	.align		4
        /*00b0*/ 	.byte	0x04, 0x0a
        /*00b2*/ 	.short	(.L_33 - .L_32)
	.align		4
.L_32:
        /*00b4*/ 	.word	index@(.nv.constant0.triton_poi_fused__native_batch_norm_legit_no_training_silu_17)
        /*00b8*/ 	.short	0x0210
        /*00ba*/ 	.short	0x0038


	//----- nvinfo : EIATTR_SW_WAR
	.align		4
.L_33:
        /*00bc*/ 	.byte	0x04, 0x36
        /*00be*/ 	.short	(.L_35 - .L_34)
.L_34:
        /*00c0*/ 	.word	0x00000008
.L_35:


//--------------------- .nv.callgraph             --------------------------
	.section	.nv.callgraph,"",@"SHT_CUDA_CALLGRAPH"
	.align	4
	.sectionentsize	8
	.align		4
        /*0000*/ 	.word	0x00000000
	.align		4
        /*0004*/ 	.word	0xffffffff
	.align		4
        /*0008*/ 	.word	0x00000000
	.align		4
        /*000c*/ 	.word	0xfffffffe
	.align		4
        /*0010*/ 	.word	0x00000000
	.align		4
        /*0014*/ 	.word	0xfffffffd
	.align		4
        /*0018*/ 	.word	0x00000000
	.align		4
        /*001c*/ 	.word	0xfffffffc


//--------------------- .nv.constant4             --------------------------
	.section	.nv.constant4,"a",@progbits
	.align	8
	.align		8
.nv.constant4:
        /*0000*/ 	.dword	_$_str
	.align		8
        /*0008*/ 	.dword	_$_str_$_2


//--------------------- .text.triton_poi_fused__native_batch_norm_legit_no_training_silu_17 --------------------------
	.section	.text.triton_poi_fused__native_batch_norm_legit_no_training_silu_17,"ax",@progbits
	.sectionflags	@"SHF_BARRIERS=1"
	.align	128
        .global         triton_poi_fused__native_batch_norm_legit_no_training_silu_17
        .type           triton_poi_fused__native_batch_norm_legit_no_training_silu_17,@function
        .size           triton_poi_fused__native_batch_norm_legit_no_training_silu_17,(.L_x_1 - triton_poi_fused__native_batch_norm_legit_no_training_silu_17)
        .other          triton_poi_fused__native_batch_norm_legit_no_training_silu_17,@"STO_CUDA_ENTRY STV_DEFAULT"
triton_poi_fused__native_batch_norm_legit_no_training_silu_17:
.text.triton_poi_fused__native_batch_norm_legit_no_training_silu_17:
[----:B------:R-:W0:Y:S01]  /*0000*/  LDC R1, c[0x0][0x28] ;  /* 0x00000a00ff017b82 */ /* 0x000e220000000800 */
[----:B------:R-:W1:Y:S07]  /*0010*/  S2R R15, SR_CTAID.X ;  /* 0x00000000000f7919 */ /* 0x000e6e0000002500 */
[----:B------:R-:W2:Y:S01]  /*0020*/  LDC.64 R10, c[0x0][0x220] ;  /* 0x00008800ff0a7b82 */ /* 0x000ea20000000a00 */
[----:B------:R-:W-:Y:S01]  /*0030*/  CS2R R16, SRZ ;  /* 0x0000000000107805 */ /* 0x000fe2000001ff00 */
[----:B------:R-:W-:Y:S01]  /*0040*/  ULDC.64 UR6, c[0x0][0x208] ;  /* 0x0000820000067ab9 */ /* 0x000fe20000000a00 */
[----:B------:R-:W3:Y:S01]  /*0050*/  S2R R0, SR_CTAID.Y ;  /* 0x0000000000007919 */ /* 0x000ee20000002600 */
[----:B------:R-:W4:Y:S04]  /*0060*/  S2R R12, SR_TID.X ;  /* 0x00000000000c7919 */ /* 0x000f280000002100 */
[----:B------:R-:W5:Y:S08]  /*0070*/  LDC.64 R4, c[0x0][0x218] ;  /* 0x00008600ff047b82 */ /* 0x000f700000000a00 */
[----:B------:R-:W4:Y:S08]  /*0080*/  LDC.64 R2, c[0x0][0x210] ;  /* 0x00008400ff027b82 */ /* 0x000f300000000a00 */
[----:B------:R-:W4:Y:S01]  /*0090*/  LDC.64 R8, c[0x0][0x228] ;  /* 0x00008a00ff087b82 */ /* 0x000f220000000a00 */
[C---:B-1----:R-:W-:Y:S01]  /*00a0*/  ISETP.GE.AND P0, PT, R15.reuse, 0x80, PT ;  /* 0x000000800f00780c */ /* 0x042fe20003f06270 */
[----:B--2---:R-:W-:-:S06]  /*00b0*/  IMAD.WIDE R10, R15, 0x4, R10 ;  /* 0x000000040f0a7825 */ /* 0x004fcc00078e020a */
[----:B------:R-:W1:Y:S06]  /*00c0*/  LDC.64 R6, c[0x0][0x230] ;  /* 0x00008c00ff067b82 */ /* 0x000e6c0000000a00 */
[----:B------:R2:W4:Y:S01]  /*00d0*/  @!P0 LDG.E.EL R16, desc[UR6][R10.64] ;  /* 0x000000060a108981 */ /* 0x000522000c2e1900 */
[----:B---3--:R-:W-:Y:S01]  /*00e0*/  SHF.L.U32 R19, R0, 0xa, RZ ;  /* 0x0000000a00137819 */ /* 0x008fe200000006ff */
[----:B-----5:R-:W-:-:S03]  /*00f0*/  IMAD.WIDE R24, R15, 0x4, R4 ;  /* 0x000000040f187825 */ /* 0x020fc600078e0204 */
[----:B----4-:R-:W-:-:S04]  /*0100*/  LOP3.LUT R14, R19, 0x7f, R12, 0xf8, !PT ;  /* 0x0000007f130e7812 */ /* 0x010fc800078ef80c */
[----:B------:R-:W-:Y:S01]  /*0110*/  LEA R21, R14, R15, 0x7 ;  /* 0x0000000f0e157211 */ /* 0x000fe200078e38ff */
[----:B------:R-:W-:-:S03]  /*0120*/  HFMA2.MMA R14, -RZ, RZ, 0, 0 ;  /* 0x00000000ff0e7435 */ /* 0x000fc600000001ff */
[----:B------:R-:W-:Y:S02]  /*0130*/  IADD3 R5, R21, 0x8000, RZ ;  /* 0x0000800015057810 */ /* 0x000fe40007ffe0ff */
[----:B--2---:R-:W-:Y:S02]  /*0140*/  CS2R R10, SRZ ;  /* 0x00000000000a7805 */ /* 0x004fe4000001ff00 */
[----:B------:R-:W-:Y:S01]  /*0150*/  IADD3 R23, R21, 0x4000, RZ ;  /* 0x0000400015177810 */ /* 0x000fe20007ffe0ff */
[--C-:B0-----:R-:W-:Y:S02]  /*0160*/  IMAD.WIDE R4, R5, 0x4, R2.reuse ;  /* 0x0000000405047825 */ /* 0x101fe400078e0202 */
[----:B------:R0:W2:Y:S01]  /*0170*/  @!P0 LDG.E.EL R14, desc[UR6][R24.64] ;  /* 0x00000006180e8981 */ /* 0x0000a2000c2e1900 */
[----:B------:R-:W-:Y:S01]  /*0180*/  MOV R13, RZ ;  /* 0x000000ff000d7202 */ /* 0x000fe20000000f00 */
[----:B------:R-:W-:Y:S02]  /*0190*/  IMAD.WIDE R22, R23, 0x4, R2 ;  /* 0x0000000417167825 */ /* 0x000fe400078e0202 */
[----:B------:R-:W2:Y:S02]  /*01a0*/  @!P0 LDG.E.EL R11, desc[UR6][R4.64] ;  /* 0x00000006040b8981 */ /* 0x000ea4000c2e1900 */
[C---:B------:R-:W-:Y:S01]  /*01b0*/  IMAD.WIDE R8, R15.reuse, 0x4, R8 ;  /* 0x000000040f087825 */ /* 0x040fe200078e0208 */
[----:B------:R-:W-:Y:S01]  /*01c0*/  IADD3 R27, R21, 0xc000, RZ ;  /* 0x0000c000151b7810 */ /* 0x000fe20007ffe0ff */
[----:B------:R3:W4:Y:S02]  /*01d0*/  @!P0 LDG.E.EL R17, desc[UR6][R22.64] ;  /* 0x0000000616118981 */ /* 0x000724000c2e1900 */
[----:B-1----:R-:W-:Y:S01]  /*01e0*/  IMAD.WIDE R6, R15, 0x4, R6 ;  /* 0x000000040f067825 */ /* 0x002fe200078e0206 */
[----:B0-----:R-:W-:Y:S01]  /*01f0*/  HFMA2.MMA R25, -RZ, RZ, 0, 0 ;  /* 0x00000000ff197435 */ /* 0x001fe200000001ff */
[----:B------:R0:W5:Y:S04]  /*0200*/  @!P0 LDG.E.EL R13, desc[UR6][R8.64] ;  /* 0x00000006080d8981 */ /* 0x000168000c2e1900 */
[----:B------:R1:W5:Y:S01]  /*0210*/  @!P0 LDG.E.EL R10, desc[UR6][R6.64] ;  /* 0x00000006060a8981 */ /* 0x000362000c2e1900 */
[----:B---3--:R-:W-:-:S04]  /*0220*/  IMAD.WIDE R22, R21, 0x4, R2 ;  /* 0x0000000415167825 */ /* 0x008fc800078e0202 */
[----:B0-----:R-:W-:Y:S01]  /*0230*/  IMAD.WIDE R8, R27, 0x4, R2 ;  /* 0x000000041b087825 */ /* 0x001fe200078e0202 */
[----:B------:R-:W-:Y:S02]  /*0240*/  MOV R27, RZ ;  /* 0x000000ff001b7202 */ /* 0x000fe40000000f00 */
[----:B------:R-:W-:Y:S02]  /*0250*/  IADD3 R18, R21, 0x10000, RZ ;  /* 0x0001000015127810 */ /* 0x000fe40007ffe0ff */
[----:B------:R0:W3:Y:S01]  /*0260*/  @!P0 LDG.E.EL R25, desc[UR6][R8.64] ;  /* 0x0000000608198981 */ /* 0x0000e2000c2e1900 */
[----:B------:R-:W-:-:S03]  /*0270*/  IADD3 R20, R21, 0x14000, RZ ;  /* 0x0001400015147810 */ /* 0x000fc60007ffe0ff */
[----:B------:R0:W3:Y:S01]  /*0280*/  @!P0 LDG.E.EL R27, desc[UR6][R22.64] ;  /* 0x00000006161b8981 */ /* 0x0000e2000c2e1900 */
[--C-:B------:R-:W-:Y:S01]  /*0290*/  IMAD.WIDE R4, R18, 0x4, R2.reuse ;  /* 0x0000000412047825 */ /* 0x100fe200078e0202 */
[----:B------:R-:W-:Y:S01]  /*02a0*/  HFMA2.MMA R29, -RZ, RZ, 0, 0 ;  /* 0x00000000ff1d7435 */ /* 0x000fe200000001ff */
[----:B------:R-:W-:Y:S02]  /*02b0*/  MOV R18, RZ ;  /* 0x000000ff00127202 */ /* 0x000fe40000000f00 */
[----:B-1----:R-:W-:-:S05]  /*02c0*/  IMAD.WIDE R6, R20, 0x4, R2 ;  /* 0x0000000414067825 */ /* 0x002fca00078e0202 */
[----:B------:R-:W3:Y:S04]  /*02d0*/  @!P0 LDG.E.EL R18, desc[UR6][R6.64] ;  /* 0x0000000606128981 */ /* 0x000ee8000c2e1900 */
[----:B------:R1:W3:Y:S01]  /*02e0*/  @!P0 LDG.E.EL R29, desc[UR6][R4.64] ;  /* 0x00000006041d8981 */ /* 0x0002e2000c2e1900 */
[----:B0-----:R-:W-:Y:S01]  /*02f0*/  IADD3 R9, R21, 0x18000, RZ ;  /* 0x0001800015097810 */ /* 0x001fe20007ffe0ff */
[----:B------:R-:W-:Y:S01]  /*0300*/  HFMA2.MMA R20, -RZ, RZ, 0, 0 ;  /* 0x00000000ff147435 */ /* 0x000fe200000001ff */
[----:B------:R-:W-:-:S03]  /*0310*/  IADD3 R21, R21, 0x1c000, RZ ;  /* 0x0001c00015157810 */ /* 0x000fc60007ffe0ff */
[----:B------:R-:W-:-:S04]  /*0320*/  IMAD.WIDE R8, R9, 0x4, R2 ;  /* 0x0000000409087825 */ /* 0x000fc800078e0202 */
[----:B------:R-:W-:Y:S01]  /*0330*/  IMAD.WIDE R2, R21, 0x4, R2 ;  /* 0x0000000415027825 */ /* 0x000fe200078e0202 */
[----:B------:R-:W-:Y:S01]  /*0340*/  MOV R21, RZ ;  /* 0x000000ff00157202 */ /* 0x000fe20000000f00 */
[----:B------:R0:W3:Y:S05]  /*0350*/  @!P0 LDG.E.EL R20, desc[UR6][R8.64] ;  /* 0x0000000608148981 */ /* 0x0000ea000c2e1900 */
[----:B------:R0:W3:Y:S01]  /*0360*/  @!P0 LDG.E.EL R21, desc[UR6][R2.64] ;  /* 0x0000000602158981 */ /* 0x0000e2000c2e1900 */
[----:B------:R-:W0:Y:S01]  /*0370*/  S2UR UR5, SR_CgaCtaId ;  /* 0x00000000000579c3 */ /* 0x000e220000008800 */
[----:B------:R-:W-:Y:S02]  /*0380*/  UMOV UR4, 0x400 ;  /* 0x0000040000047882 */ /* 0x000fe40000000000 */
[----:B0-----:R-:W-:Y:S01]  /*0390*/  UPRMT UR4, UR5, 0x654, UR4 ;  /* 0x0000065405047896 */ /* 0x001fe20008000004 */
[----:B------:R-:W-:-:S04]  /*03a0*/  FADD R22, R16, 0.0010000000474974513054 ;  /* 0x3a83126f10167421 */ /* 0x000fc80000000000 */
[----:B------:R-:W0:Y:S02]  /*03b0*/  MUFU.SQRT R23, R22 ;  /* 0x0000001600177308 */ /* 0x000e240000002000 */
[C---:B0-----:R-:W-:Y:S02]  /*03c0*/  FSETP.GT.AND P1, PT, R23.reuse, 8.50705917302346158658e+37, PT ;  /* 0x7e8000001700780b */ /* 0x041fe40003f24000 */
[----:B------:R-:W-:Y:S01]  /*03d0*/  FSETP.GEU.AND P2, PT, R23, 1.175494350822287508e-38, PT ;  /* 0x008000001700780b */ /* 0x000fe20003f4e000 */
[----:B------:R-:W-:-:S10]  /*03e0*/  HFMA2.MMA R16, -RZ, RZ, 1.625, 0 ;  /* 0x3e800000ff107435 */ /* 0x000fd400000001ff */
[----:B------:R-:W-:-:S04]  /*03f0*/  @P1 FMUL R23, R23, 0.25 ;  /* 0x3e80000017171820 */ /* 0x000fc80000400000 */
[----:B------:R-:W-:-:S04]  /*0400*/  @!P2 FMUL R23, R23, 16777216 ;  /* 0x4b8000001717a820 */ /* 0x000fc80000400000 */
[----:B-1----:R-:W0:Y:S01]  /*0410*/  MUFU.RCP R4, R23 ;  /* 0x0000001700047308 */ /* 0x002e220000001000 */
[----:B------:R-:W-:Y:S01]  /*0420*/  FSEL R5, R16, 1, P1 ;  /* 0x3f80000010057808 */ /* 0x000fe20000800000 */
[----:B--2---:R-:W-:-:S04]  /*0430*/  FADD R11, -R14, R11 ;  /* 0x0000000b0e0b7221 */ /* 0x004fc80000000100 */
[----:B------:R-:W-:Y:S01]  /*0440*/  @!P2 FMUL R5, R5, 16777216 ;  /* 0x4b8000000505a820 */ /* 0x000fe20000400000 */
[----:B----4-:R-:W-:-:S03]  /*0450*/  FADD R17, -R14, R17 ;  /* 0x000000110e117221 */ /* 0x010fc60000000100 */
[----:B0-----:R-:W-:-:S04]  /*0460*/  FMUL R4, R4, R5 ;  /* 0x0000000504047220 */ /* 0x001fc80000400000 */
[----:B------:R-:W-:-:S04]  /*0470*/  FMUL R11, R11, R4 ;  /* 0x000000040b0b7220 */ /* 0x000fc80000400000 */
[----:B-----5:R-:W-:Y:S01]  /*0480*/  FFMA R6, R11, R13, R10 ;  /* 0x0000000d0b067223 */ /* 0x020fe2000000000a */
[----:B------:R-:W-:-:S03]  /*0490*/  FMUL R5, R17, R4 ;  /* 0x0000000411057220 */ /* 0x000fc60000400000 */
[----:B------:R-:W-:Y:S01]  /*04a0*/  FADD R11, RZ, -R6 ;  /* 0x80000006ff0b7221 */ /* 0x000fe20000000000 */
[-CC-:B------:R-:W-:Y:S01]  /*04b0*/  FFMA R5, R5, R13.reuse, R10.reuse ;  /* 0x0000000d05057223 */ /* 0x180fe2000000000a */
[C---:B---3--:R-:W-:Y:S01]  /*04c0*/  FADD R25, -R14.reuse, R25 ;  /* 0x000000190e197221 */ /* 0x048fe20000000100 */
[C---:B------:R-:W-:Y:S01]  /*04d0*/  FADD R27, -R14.reuse, R27 ;  /* 0x0000001b0e1b7221 */ /* 0x040fe20000000100 */
[----:B------:R-:W-:Y:S01]  /*04e0*/  FMUL R11, R11, 1.4426950216293334961 ;  /* 0x3fb8aa3b0b0b7820 */ /* 0x000fe20000400000 */
[----:B------:R-:W-:Y:S01]  /*04f0*/  FADD R9, RZ, -R5 ;  /* 0x80000005ff097221 */ /* 0x000fe20000000000 */
[-C--:B------:R-:W-:Y:S01]  /*0500*/  FMUL R7, R25, R4.reuse ;  /* 0x0000000419077220 */ /* 0x080fe20000400000 */
[----:B------:R-:W-:Y:S02]  /*0510*/  FMUL R27, R27, R4 ;  /* 0x000000041b1b7220 */ /* 0x000fe40000400000 */
[----:B------:R-:W-:Y:S01]  /*0520*/  FSETP.GEU.AND P5, PT, R11, -126, PT ;  /* 0xc2fc00000b00780b */ /* 0x000fe20003fae000 */
[----:B------:R-:W-:Y:S01]  /*0530*/  FMUL R9, R9, 1.4426950216293334961 ;  /* 0x3fb8aa3b09097820 */ /* 0x000fe20000400000 */
[-CC-:B------:R-:W-:Y:S01]  /*0540*/  FFMA R7, R7, R13.reuse, R10.reuse ;  /* 0x0000000d07077223 */ /* 0x180fe2000000000a */
[----:B------:R-:W-:Y:S01]  /*0550*/  FFMA R8, R27, R13, R10 ;  /* 0x0000000d1b087223 */ /* 0x000fe2000000000a */
[----:B------:R-:W-:-:S02]  /*0560*/  FADD R3, -R14, R18 ;  /* 0x000000120e037221 */ /* 0x000fc40000000100 */
[----:B------:R-:W-:Y:S01]  /*0570*/  FSETP.GEU.AND P2, PT, R9, -126, PT ;  /* 0xc2fc00000900780b */ /* 0x000fe20003f4e000 */
[----:B------:R-:W-:Y:S01]  /*0580*/  FADD R17, RZ, -R7 ;  /* 0x80000007ff117221 */ /* 0x000fe20000000000 */
[----:B------:R-:W-:Y:S01]  /*0590*/  FADD R18, RZ, -R8 ;  /* 0x80000008ff127221 */ /* 0x000fe20000000000 */
[----:B------:R-:W-:Y:S02]  /*05a0*/  FADD R29, -R14, R29 ;  /* 0x0000001d0e1d7221 */ /* 0x000fe40000000100 */
[----:B------:R-:W-:Y:S01]  /*05b0*/  FMUL R17, R17, 1.4426950216293334961 ;  /* 0x3fb8aa3b11117820 */ /* 0x000fe20000400000 */
[----:B------:R-:W-:Y:S01]  /*05c0*/  FMUL R25, R18, 1.4426950216293334961 ;  /* 0x3fb8aa3b12197820 */ /* 0x000fe20000400000 */
[----:B------:R-:W-:Y:S01]  /*05d0*/  @!P5 FMUL R11, R11, 0.5 ;  /* 0x3f0000000b0bd820 */ /* 0x000fe20000400000 */
[----:B------:R-:W-:Y:S02]  /*05e0*/  FMUL R29, R29, R4 ;  /* 0x000000041d1d7220 */ /* 0x000fe40000400000 */
[----:B------:R-:W-:-:S02]  /*05f0*/  FSETP.GEU.AND P3, PT, R17, -126, PT ;  /* 0xc2fc00001100780b */ /* 0x000fc40003f6e000 */
[----:B------:R-:W-:Y:S01]  /*0600*/  FSETP.GEU.AND P4, PT, R25, -126, PT ;  /* 0xc2fc00001900780b */ /* 0x000fe20003f8e000 */
[-C--:B------:R-:W-:Y:S01]  /*0610*/  FFMA R2, R29, R13.reuse, R10 ;  /* 0x0000000d1d027223 */ /* 0x080fe2000000000a */
[----:B------:R-:W0:Y:S01]  /*0620*/  MUFU.EX2 R11, R11 ;  /* 0x0000000b000b7308 */ /* 0x000e220000000800 */
[----:B------:R-:W-:Y:S01]  /*0630*/  FMUL R3, R3, R4 ;  /* 0x0000000403037220 */ /* 0x000fe20000400000 */
[----:B------:R-:W-:Y:S01]  /*0640*/  @!P2 FMUL R9, R9, 0.5 ;  /* 0x3f0000000909a820 */ /* 0x000fe20000400000 */
[----:B------:R-:W-:Y:S02]  /*0650*/  FADD R18, RZ, -R2 ;  /* 0x80000002ff127221 */ /* 0x000fe40000000000 */
[----:B------:R-:W-:Y:S02]  /*0660*/  FFMA R3, R3, R13, R10 ;  /* 0x0000000d03037223 */ /* 0x000fe4000000000a */
[----:B------:R-:W-:Y:S01]  /*0670*/  FMUL R26, R18, 1.4426950216293334961 ;  /* 0x3fb8aa3b121a7820 */ /* 0x000fe20000400000 */
[----:B------:R-:W1:Y:S01]  /*0680*/  MUFU.EX2 R9, R9 ;  /* 0x0000000900097308 */ /* 0x000e620000000800 */
[----:B------:R-:W-:Y:S01]  /*0690*/  FADD R18, RZ, -R3 ;  /* 0x80000003ff127221 */ /* 0x000fe20000000000 */
[----:B------:R-:W-:Y:S01]  /*06a0*/  @!P3 FMUL R17, R17, 0.5 ;  /* 0x3f0000001111b820 */ /* 0x000fe20000400000 */
[----:B------:R-:W-:-:S02]  /*06b0*/  @!P4 FMUL R25, R25, 0.5 ;  /* 0x3f0000001919c820 */ /* 0x000fc40000400000 */
[----:B------:R-:W-:Y:S01]  /*06c0*/  FMUL R27, R18, 1.4426950216293334961 ;  /* 0x3fb8aa3b121b7820 */ /* 0x000fe20000400000 */
[----:B0-----:R-:W-:Y:S02]  /*06d0*/  @!P5 FMUL R11, R11, R11 ;  /* 0x0000000b0b0bd220 */ /* 0x001fe40000400000 */
[----:B------:R-:W0:Y:S02]  /*06e0*/  MUFU.EX2 R23, R17 ;  /* 0x0000001100177308 */ /* 0x000e240000000800 */
[----:B------:R-:W-:-:S06]  /*06f0*/  FADD R22, R11, 1 ;  /* 0x3f8000000b167421 */ /* 0x000fcc0000000000 */
[----:B------:R-:W2:Y:S01]  /*0700*/  MUFU.EX2 R18, R25 ;  /* 0x0000001900127308 */ /* 0x000ea20000000800 */
[C---:B------:R-:W-:Y:S01]  /*0710*/  FADD R11, -R14.reuse, R20 ;  /* 0x000000140e0b7221 */ /* 0x040fe20000000100 */
[----:B-1----:R-:W-:Y:S01]  /*0720*/  @!P2 FMUL R9, R9, R9 ;  /* 0x000000090909a220 */ /* 0x002fe20000400000 */
[----:B------:R-:W-:Y:S02]  /*0730*/  FADD R21, -R14, R21 ;  /* 0x000000150e157221 */ /* 0x000fe40000000100 */
[-C--:B------:R-:W-:Y:S01]  /*0740*/  FMUL R11, R11, R4.reuse ;  /* 0x000000040b0b7220 */ /* 0x080fe20000400000 */
[----:B------:R-:W-:Y:S01]  /*0750*/  FADD R24, R9, 1 ;  /* 0x3f80000009187421 */ /* 0x000fe20000000000 */
[----:B------:R-:W-:Y:S02]  /*0760*/  FMUL R21, R21, R4 ;  /* 0x0000000415157220 */ /* 0x000fe40000400000 */
[--C-:B------:R-:W-:Y:S01]  /*0770*/  FFMA R11, R11, R13, R10.reuse ;  /* 0x0000000d0b0b7223 */ /* 0x100fe2000000000a */
[----:B0-----:R-:W-:Y:S01]  /*0780*/  @!P3 FMUL R23, R23, R23 ;  /* 0x000000171717b220 */ /* 0x001fe20000400000 */
[----:B------:R-:W-:Y:S01]  /*0790*/  FSETP.GT.AND P6, PT, R24, 8.50705917302346158658e+37, PT ;  /* 0x7e8000001800780b */ /* 0x000fe20003fc4000 */
[----:B------:R-:W-:Y:S01]  /*07a0*/  FFMA R10, R21, R13, R10 ;  /* 0x0000000d150a7223 */ /* 0x000fe2000000000a */
[----:B------:R-:W-:Y:S01]  /*07b0*/  FSETP.GT.AND P3, PT, R22, 8.50705917302346158658e+37, PT ;  /* 0x7e8000001600780b */ /* 0x000fe20003f64000 */
[----:B--2---:R-:W-:Y:S01]  /*07c0*/  @!P4 FMUL R18, R18, R18 ;  /* 0x000000121212c220 */ /* 0x004fe20000400000 */
[----:B------:R-:W-:Y:S01]  /*07d0*/  FADD R4, RZ, -R11 ;  /* 0x8000000bff047221 */ /* 0x000fe20000000000 */
[----:B------:R-:W-:-:S02]  /*07e0*/  FADD R20, R23, 1 ;  /* 0x3f80000017147421 */ /* 0x000fc40000000000 */
[----:B------:R-:W-:Y:S01]  /*07f0*/  FADD R18, R18, 1 ;  /* 0x3f80000012127421 */ /* 0x000fe20000000000 */
[----:B------:R-:W-:Y:S01]  /*0800*/  FMUL R21, R4, 1.4426950216293334961 ;  /* 0x3fb8aa3b04157820 */ /* 0x000fe20000400000 */
[----:B------:R-:W-:Y:S01]  /*0810*/  FADD R4, RZ, -R10 ;  /* 0x8000000aff047221 */ /* 0x000fe20000000000 */
[----:B------:R-:W-:Y:S02]  /*0820*/  FSETP.GT.AND P4, PT, R20, 8.50705917302346158658e+37, PT ;  /* 0x7e8000001400780b */ /* 0x000fe40003f84000 */
[----:B------:R-:W-:Y:S01]  /*0830*/  FSETP.GT.AND P5, PT, R18, 8.50705917302346158658e+37, PT ;  /* 0x7e8000001200780b */ /* 0x000fe20003fa4000 */
[----:B------:R-:W-:Y:S01]  /*0840*/  FMUL R4, R4, 1.4426950216293334961 ;  /* 0x3fb8aa3b04047820 */ /* 0x000fe20000400000 */
[----:B------:R-:W-:Y:S01]  /*0850*/  @P6 FMUL R24, R24, 0.25 ;  /* 0x3e80000018186820 */ /* 0x000fe20000400000 */
[----:B------:R-:W-:Y:S01]  /*0860*/  @P3 FMUL R22, R22, 0.25 ;  /* 0x3e80000016163820 */ /* 0x000fe20000400000 */
[C---:B------:R-:W-:Y:S02]  /*0870*/  FSEL R13, R16.reuse, 1, P6 ;  /* 0x3f800000100d7808 */ /* 0x040fe40003000000 */
[----:B------:R-:W-:-:S02]  /*0880*/  FSEL R23, R16, 1, P3 ;  /* 0x3f80000010177808 */ /* 0x000fc40001800000 */
[----:B------:R-:W-:Y:S02]  /*0890*/  FSETP.GEU.AND P6, PT, R21, -126, PT ;  /* 0xc2fc00001500780b */ /* 0x000fe40003fce000 */
[----:B------:R-:W-:Y:S02]  /*08a0*/  FSETP.GEU.AND P3, PT, R4, -126, PT ;  /* 0xc2fc00000400780b */ /* 0x000fe40003f6e000 */
[----:B------:R-:W-:Y:S01]  /*08b0*/  FSETP.GEU.AND P2, PT, R27, -126, PT ;  /* 0xc2fc00001b00780b */ /* 0x000fe20003f4e000 */
[----:B------:R-:W0:Y:S01]  /*08c0*/  MUFU.RCP R14, R24 ;  /* 0x00000018000e7308 */ /* 0x000e220000001000 */
[----:B------:R-:W-:Y:S01]  /*08d0*/  FSETP.GEU.AND P1, PT, R26, -126, PT ;  /* 0xc2fc00001a00780b */ /* 0x000fe20003f2e000 */
[----:B------:R-:W-:Y:S01]  /*08e0*/  @P4 FMUL R20, R20, 0.25 ;  /* 0x3e80000014144820 */ /* 0x000fe20000400000 */
[----:B------:R-:W-:-:S05]  /*08f0*/  @P5 FMUL R18, R18, 0.25 ;  /* 0x3e80000012125820 */ /* 0x000fca0000400000 */
[----:B------:R-:W1:Y:S01]  /*0900*/  MUFU.RCP R22, R22 ;  /* 0x0000001600167308 */ /* 0x000e620000001000 */
[----:B------:R-:W-:Y:S01]  /*0910*/  @!P6 FMUL R21, R21, 0.5 ;  /* 0x3f0000001515e820 */ /* 0x000fe20000400000 */
[----:B------:R-:W-:Y:S02]  /*0920*/  @!P3 FMUL R4, R4, 0.5 ;  /* 0x3f0000000404b820 */ /* 0x000fe40000400000 */
[----:B------:R-:W-:-:S04]  /*0930*/  @!P2 FMUL R27, R27, 0.5 ;  /* 0x3f0000001b1ba820 */ /* 0x000fc80000400000 */
[----:B------:R-:W2:Y:S01]  /*0940*/  MUFU.RCP R20, R20 ;  /* 0x0000001400147308 */ /* 0x000ea20000001000 */
[----:B------:R-:W-:-:S07]  /*0950*/  @!P1 FMUL R26, R26, 0.5 ;  /* 0x3f0000001a1a9820 */ /* 0x000fce0000400000 */
[----:B------:R-:W3:Y:S01]  /*0960*/  MUFU.RCP R18, R18 ;  /* 0x0000001200127308 */ /* 0x000ee20000001000 */
[----:B0-----:R-:W-:Y:S01]  /*0970*/  FMUL R14, R14, R13 ;  /* 0x0000000d0e0e7220 */ /* 0x001fe20000400000 */
[----:B-1----:R-:W-:Y:S01]  /*0980*/  FMUL R13, R22, R23 ;  /* 0x00000017160d7220 */ /* 0x002fe20000400000 */
[C---:B------:R-:W-:Y:S02]  /*0990*/  FSEL R25, R16.reuse, 1, P4 ;  /* 0x3f80000010197808 */ /* 0x040fe40002000000 */
[----:B------:R-:W-:-:S03]  /*09a0*/  FSEL R23, R16, 1, P5 ;  /* 0x3f80000010177808 */ /* 0x000fc60002800000 */
[----:B------:R-:W0:Y:S01]  /*09b0*/  MUFU.EX2 R17, R27 ;  /* 0x0000001b00117308 */ /* 0x000e220000000800 */
[----:B------:R-:W-:-:S07]  /*09c0*/  FMUL R22, R5, R14 ;  /* 0x0000000e05167220 */ /* 0x000fce0000400000 */
[----:B------:R-:W1:Y:S08]  /*09d0*/  MUFU.EX2 R21, R21 ;  /* 0x0000001500157308 */ /* 0x000e700000000800 */
[----:B------:R-:W4:Y:S01]  /*09e0*/  MUFU.EX2 R4, R4 ;  /* 0x0000000400047308 */ /* 0x000f220000000800 */
[----:B--2---:R-:W-:Y:S01]  /*09f0*/  FMUL R20, R20, R25 ;  /* 0x0000001914147220 */ /* 0x004fe20000400000 */
[----:B---3--:R-:W-:-:S06]  /*0a00*/  FMUL R23, R18, R23 ;  /* 0x0000001712177220 */ /* 0x008fcc0000400000 */
[----:B------:R2:W3:Y:S01]  /*0a10*/  MUFU.EX2 R9, R26 ;  /* 0x0000001a00097308 */ /* 0x0004e20000000800 */
[----:B------:R-:W-:Y:S01]  /*0a20*/  LOP3.LUT R5, R12, 0x7f, RZ, 0xc0, !PT ;  /* 0x0000007f0c057812 */ /* 0x000fe200078ec0ff */
[----:B------:R-:W-:Y:S01]  /*0a30*/  FMUL R6, R6, R13 ;  /* 0x0000000d06067220 */ /* 0x000fe20000400000 */
[----:B------:R-:W-:Y:S02]  /*0a40*/  FMUL R24, R8, R23 ;  /* 0x0000001708187220 */ /* 0x000fe40000400000 */
[----:B------:R-:W-:Y:S01]  /*0a50*/  LEA R13, R5, UR4, 0x2 ;  /* 0x00000004050d7c11 */ /* 0x000fe2000f8e10ff */
[----:B0-----:R-:W-:Y:S01]  /*0a60*/  @!P2 FMUL R17, R17, R17 ;  /* 0x000000111111a220 */ /* 0x001fe20000400000 */
[----:B--2---:R-:W-:Y:S01]  /*0a70*/  FMUL R26, R7, R20 ;  /* 0x00000014071a7220 */ /* 0x004fe20000400000 */
[----:B-1----:R-:W-:Y:S01]  /*0a80*/  @!P6 FMUL R21, R21, R21 ;  /* 0x000000151515e220 */ /* 0x002fe20000400000 */
[----:B----4-:R-:W-:Y:S01]  /*0a90*/  @!P3 FMUL R4, R4, R4 ;  /* 0x000000040404b220 */ /* 0x010fe20000400000 */
[----:B------:R0:W-:Y:S01]  /*0aa0*/  STS [R13+0x200], R22 ;  /* 0x000200160d007388 */ /* 0x0001e20000000800 */
[----:B------:R-:W-:Y:S01]  /*0ab0*/  FADD R17, R17, 1 ;  /* 0x3f80000011117421 */ /* 0x000fe20000000000 */
[----:B---3--:R-:W-:-:S02]  /*0ac0*/  @!P1 FMUL R9, R9, R9 ;  /* 0x0000000909099220 */ /* 0x008fc40000400000 */
[----:B------:R-:W-:Y:S01]  /*0ad0*/  STS [R13+0x400], R6 ;  /* 0x000400060d007388 */ /* 0x000fe20000000800 */
[----:B------:R-:W-:Y:S01]  /*0ae0*/  FADD R18, R21, 1 ;  /* 0x3f80000015127421 */ /* 0x000fe20000000000 */
[----:B------:R-:W-:Y:S02]  /*0af0*/  FADD R20, R4, 1 ;  /* 0x3f80000004147421 */ /* 0x000fe40000000000 */
[----:B------:R-:W-:Y:S04]  /*0b00*/  STS [R13+0x600], R26 ;  /* 0x0006001a0d007388 */ /* 0x000fe80000000800 */
[----:B------:R1:W-:Y:S01]  /*0b10*/  STS [R13], R24 ;  /* 0x000000180d007388 */ /* 0x0003e20000000800 */
[----:B------:R-:W-:Y:S01]  /*0b20*/  FADD R9, R9, 1 ;  /* 0x3f80000009097421 */ /* 0x000fe20000000000 */
[----:B------:R-:W-:Y:S01]  /*0b30*/  BAR.SYNC.DEFER_BLOCKING 0x0 ;  /* 0x0000000000007b1d */ /* 0x000fe20000010000 */
[----:B------:R-:W-:-:S02]  /*0b40*/  FSETP.GT.AND P2, PT, R17, 8.50705917302346158658e+37, PT ;  /* 0x7e8000001100780b */ /* 0x000fc40003f44000 */
[----:B------:R-:W-:Y:S02]  /*0b50*/  SHF.L.U32 R5, R12, 0x2, RZ ;  /* 0x000000020c057819 */ /* 0x000fe400000006ff */
[----:B------:R-:W-:Y:S02]  /*0b60*/  FSETP.GT.AND P4, PT, R18, 8.50705917302346158658e+37, PT ;  /* 0x7e8000001200780b */ /* 0x000fe40003f84000 */
[----:B------:R-:W-:Y:S02]  /*0b70*/  FSETP.GT.AND P3, PT, R20, 8.50705917302346158658e+37, PT ;  /* 0x7e8000001400780b */ /* 0x000fe40003f64000 */
[----:B------:R-:W-:Y:S02]  /*0b80*/  FSETP.GT.AND P1, PT, R9, 8.50705917302346158658e+37, PT ;  /* 0x7e8000000900780b */ /* 0x000fe40003f24000 */
[----:B------:R-:W-:-:S04]  /*0b90*/  LOP3.LUT R14, R5, 0x1fc, RZ, 0xc0, !PT ;  /* 0x000001fc050e7812 */ /* 0x000fc800078ec0ff */
[C---:B------:R-:W-:Y:S01]  /*0ba0*/  LOP3.LUT R19, R14.reuse, R19, RZ, 0xfc, !PT ;  /* 0x000000130e137212 */ /* 0x040fe200078efcff */
[----:B------:R-:W-:Y:S01]  /*0bb0*/  @P2 FMUL R17, R17, 0.25 ;  /* 0x3e80000011112820 */ /* 0x000fe20000400000 */
[----:B------:R-:W-:Y:S01]  /*0bc0*/  LEA R14, R14, UR4, 0x2 ;  /* 0x000000040e0e7c11 */ /* 0x000fe2000f8e10ff */
[----:B------:R-:W-:Y:S01]  /*0bd0*/  @P4 FMUL R18, R18, 0.25 ;  /* 0x3e80000012124820 */ /* 0x000fe20000400000 */
[----:B------:R-:W-:Y:S01]  /*0be0*/  SHF.R.S32.HI R8, RZ, 0x1f, R19 ;  /* 0x0000001fff087819 */ /* 0x000fe20000011413 */
[----:B------:R-:W-:Y:S02]  /*0bf0*/  @P3 FMUL R20, R20, 0.25 ;  /* 0x3e80000014143820 */ /* 0x000fe40000400000 */
[----:B------:R-:W-:Y:S01]  /*0c00*/  @P1 FMUL R9, R9, 0.25 ;  /* 0x3e80000009091820 */ /* 0x000fe20000400000 */
[----:B------:R-:W-:Y:S01]  /*0c10*/  LEA.HI R21, R8, R19, RZ, 0x8 ;  /* 0x0000001308157211 */ /* 0x000fe200078f40ff */
[----:B------:R-:W2:Y:S01]  /*0c20*/  LDS.128 R4, [R14] ;  /* 0x000000000e047984 */ /* 0x000ea20000000c00 */
[----:B------:R-:W-:Y:S02]  /*0c30*/  MUFU.RCP R17, R17 ;  /* 0x0000001100117308 */ /* 0x000fe40000001000 */
[----:B0-----:R-:W-:-:S06]  /*0c40*/  LOP3.LUT R22, R21, 0xffffff00, RZ, 0xc0, !PT ;  /* 0xffffff0015167812 */ /* 0x001fcc00078ec0ff */
[----:B------:R0:W3:Y:S01]  /*0c50*/  MUFU.RCP R12, R9 ;  /* 0x00000009000c7308 */ /* 0x0000e20000001000 */
[----:B------:R-:W-:-:S07]  /*0c60*/  IADD3 R22, R19, -R22, RZ ;  /* 0x8000001613167210 */ /* 0x000fce0007ffe0ff */
[----:B------:R-:W4:Y:S08]  /*0c70*/  MUFU.RCP R18, R18 ;  /* 0x0000001200127308 */ /* 0x000f300000001000 */
[----:B------:R-:W5:Y:S01]  /*0c80*/  MUFU.RCP R20, R20 ;  /* 0x0000001400147308 */ /* 0x000f620000001000 */
[----:B------:R-:W-:Y:S01]  /*0c90*/  LEA R15, R15, R22, 0x8 ;  /* 0x000000160f0f7211 */ /* 0x000fe200078e40ff */
[----:B0-----:R-:W0:Y:S01]  /*0ca0*/  LDC.64 R8, c[0x0][0x238] ;  /* 0x00008e00ff087b82 */ /* 0x001e220000000a00 */
[----:B-1----:R-:W-:-:S02]  /*0cb0*/  SHF.L.U32 R24, R21, 0x7, RZ ;  /* 0x0000000715187819 */ /* 0x002fc400000006ff */
[C---:B------:R-:W-:Y:S02]  /*0cc0*/  FSEL R23, R16.reuse, 1, P1 ;  /* 0x3f80000010177808 */ /* 0x040fe40000800000 */
[C---:B------:R-:W-:Y:S02]  /*0cd0*/  FSEL R22, R16.reuse, 1, P2 ;  /* 0x3f80000010167808 */ /* 0x040fe40001000000 */
[C---:B------:R-:W-:Y:S02]  /*0ce0*/  FSEL R25, R16.reuse, 1, P4 ;  /* 0x3f80000010197808 */ /* 0x040fe40002000000 */
[----:B------:R-:W-:Y:S01]  /*0cf0*/  FSEL R21, R16, 1, P3 ;  /* 0x3f80000010157808 */ /* 0x000fe20001800000 */
[----:B---3--:R-:W-:Y:S01]  /*0d00*/  FMUL R23, R12, R23 ;  /* 0x000000170c177220 */ /* 0x008fe20000400000 */
[----:B------:R-:W-:Y:S01]  /*0d10*/  FMUL R22, R17, R22 ;  /* 0x0000001611167220 */ /* 0x000fe20000400000 */
[----:B----4-:R-:W-:Y:S02]  /*0d20*/  FMUL R18, R18, R25 ;  /* 0x0000001912127220 */ /* 0x010fe40000400000 */
[----:B-----5:R-:W-:Y:S01]  /*0d30*/  FMUL R21, R20, R21 ;  /* 0x0000001514157220 */ /* 0x020fe20000400000 */
[----:B------:R-:W-:Y:S01]  /*0d40*/  FMUL R12, R2, R23 ;  /* 0x00000017020c7220 */ /* 0x000fe20000400000 */
[----:B------:R-:W-:Y:S01]  /*0d50*/  BAR.SYNC.DEFER_BLOCKING 0x0 ;  /* 0x0000000000007b1d */ /* 0x000fe20000010000 */
[----:B------:R-:W-:Y:S01]  /*0d60*/  FMUL R22, R3, R22 ;  /* 0x0000001603167220 */ /* 0x000fe20000400000 */
[----:B------:R-:W-:Y:S01]  /*0d70*/  FMUL R18, R11, R18 ;  /* 0x000000120b127220 */ /* 0x000fe20000400000 */
[----:B------:R-:W-:Y:S01]  /*0d80*/  FMUL R10, R10, R21 ;  /* 0x000000150a0a7220 */ /* 0x000fe20000400000 */
[----:B------:R-:W-:-:S04]  /*0d90*/  LOP3.LUT R24, R24, 0xffff8000, RZ, 0xc0, !PT ;  /* 0xffff800018187812 */ /* 0x000fc800078ec0ff */
[----:B------:R-:W-:Y:S01]  /*0da0*/  IADD3 R3, R15, R24, RZ ;  /* 0x000000180f037210 */ /* 0x000fe20007ffe0ff */
[----:B------:R1:W-:Y:S04]  /*0db0*/  STS [R13], R12 ;  /* 0x0000000c0d007388 */ /* 0x0003e80000000800 */
[----:B------:R1:W-:Y:S04]  /*0dc0*/  STS [R13+0x200], R22 ;  /* 0x000200160d007388 */ /* 0x0003e80000000800 */
[----:B------:R1:W-:Y:S04]  /*0dd0*/  STS [R13+0x400], R18 ;  /* 0x000400120d007388 */ /* 0x0003e80000000800 */
[----:B------:R1:W-:Y:S01]  /*0de0*/  STS [R13+0x600], R10 ;  /* 0x0006000a0d007388 */ /* 0x0003e20000000800 */
[----:B0-----:R-:W-:Y:S01]  /*0df0*/  IMAD.WIDE R2, R3, 0x4, R8 ;  /* 0x0000000403027825 */ /* 0x001fe200078e0208 */
[----:B------:R-:W-:Y:S06]  /*0e00*/  BAR.SYNC.DEFER_BLOCKING 0x0 ;  /* 0x0000000000007b1d */ /* 0x000fec0000010000 */
[----:B--2---:R1:W-:Y:S01]  /*0e10*/  @!P0 STG.E.128 desc[UR6][R2.64], R4 ;  /* 0x0000000402008986 */ /* 0x0043e2000c101d06 */
[----:B------:R-:W-:Y:S05]  /*0e20*/  @P0 EXIT ;  /* 0x000000000000094d */ /* 0x000fea0003800000 */
[----:B-1----:R-:W0:Y:S01]  /*0e30*/  LDS.128 R4, [R14] ;  /* 0x000000000e047984 */ /* 0x002e220000000c00 */
[----:B------:R-:W-:-:S04]  /*0e40*/  SHF.R.S32.HI R0, RZ, 0x15, R0 ;  /* 0x00000015ff007819 */ /* 0x000fc80000011400 */
[----:B------:R-:W-:-:S04]  /*0e50*/  SGXT R0, R0, 0x1 ;  /* 0x000000010000781a */ /* 0x000fc80000000200 */
[----:B------:R-:W-:-:S04]  /*0e60*/  LEA.HI R0, R0, R19, RZ, 0x8 ;  /* 0x0000001300007211 */ /* 0x000fc800078f40ff */
[----:B------:R-:W-:-:S04]  /*0e70*/  LEA R0, R0, 0x10000, 0x7 ;  /* 0x0001000000007811 */ /* 0x000fc800078e38ff */
[----:B------:R-:W-:-:S04]  /*0e80*/  LOP3.LUT R0, R0, 0xffff8000, RZ, 0xc0, !PT ;  /* 0xffff800000007812 */ /* 0x000fc800078ec0ff */
[----:B------:R-:W-:-:S05]  /*0e90*/  IADD3 R15, R15, R0, RZ ;  /* 0x000000000f0f7210 */ /* 0x000fca0007ffe0ff */
[----:B------:R-:W-:-:S05]  /*0ea0*/  IMAD.WIDE R8, R15, 0x4, R8 ;  /* 0x000000040f087825 */ /* 0x000fca00078e0208 */
[----:B0-----:R-:W-:Y:S01]  /*0eb0*/  STG.E.128 desc[UR6][R8.64], R4 ;  /* 0x0000000408007986 */ /* 0x001fe2000c101d06 */
[----:B------:R-:W-:Y:S05]  /*0ec0*/  EXIT ;  /* 0x000000000000794d */ /* 0x000fea0003800000 */
.L_x_0:
[----:B------:R-:W-:-:S00]  /*0ed0*/  BRA `(.L_x_0) ;  /* 0xfffffffc00fc7947 */ /* 0x000fc0000383ffff */
[----:B------:R-:W-:-:S00]  /*0ee0*/  NOP ;  /* 0x0000000000007918 */ /* 0x000fc00000000000 */
        /* <DEDUP_REMOVED lines=9> */
.L_x_1:


//--------------------- .nv.global.init           --------------------------
	.section	.nv.global.init,"aw",@progbits
.nv.global.init:
	.type		_$_str,@object
	.size		_$_str,(_$_str_$_2 - _$_str)
_$_str:
        /*0000*/ 	.byte	0x5f, 0x5f, 0x43, 0x55, 0x44, 0x41, 0x5f, 0x46, 0x54, 0x5a, 0x00
	.type		_$_str_$_2,@object
	.size		_$_str_$_2,(.L_1 - _$_str_$_2)
_$_str_$_2:
        /*000b*/ 	.byte	0x5f, 0x5f, 0x43, 0x55, 0x44, 0x41, 0x5f, 0x50, 0x52, 0x45, 0x43, 0x5f, 0x53, 0x51, 0x52, 0x54
        /*001b*/ 	.byte	0x00
.L_1:


//--------------------- .nv.shared.triton_poi_fused__native_batch_norm_legit_no_training_silu_17 --------------------------
	.section	.nv.shared.triton_poi_fused__native_batch_norm_legit_no_training_silu_17,"aw",@nobits
	.sectionflags	@""
	.align	16
	.zero		1024


//--------------------- .nv.constant0.triton_poi_fused__native_batch_norm_legit_no_training_silu_17 --------------------------
	.section	.nv.constant0.triton_poi_fused__native_batch_norm_legit_no_training_silu_17,"a",@progbits
	.sectionflags	@""
	.align	4
.nv.constant0.triton_poi_fused__native_batch_norm_legit_no_training_silu_17:
	.zero		584
